//
// Generated by NVIDIA NVVM Compiler
//
// Compiler Build ID: CL-36424714
// Cuda compilation tools, release 13.0, V13.0.88
// Based on NVVM 20.0.0
//

.version 9.0
.target sm_100
.address_size 64

	// .globl	_Z7computefiiffPfS_ffff
.extern .func  (.param .b32 func_retval0) vprintf
(
	.param .b64 vprintf_param_0,
	.param .b64 vprintf_param_1
)
;
.global .align 1 .b8 $str[7] = {37, 46, 49, 55, 103, 10};

.visible .entry _Z7computefiiffPfS_ffff(
	.param .f32 _Z7computefiiffPfS_ffff_param_0,
	.param .u32 _Z7computefiiffPfS_ffff_param_1,
	.param .u32 _Z7computefiiffPfS_ffff_param_2,
	.param .f32 _Z7computefiiffPfS_ffff_param_3,
	.param .f32 _Z7computefiiffPfS_ffff_param_4,
	.param .u64 .ptr .align 1 _Z7computefiiffPfS_ffff_param_5,
	.param .u64 .ptr .align 1 _Z7computefiiffPfS_ffff_param_6,
	.param .f32 _Z7computefiiffPfS_ffff_param_7,
	.param .f32 _Z7computefiiffPfS_ffff_param_8,
	.param .f32 _Z7computefiiffPfS_ffff_param_9,
	.param .f32 _Z7computefiiffPfS_ffff_param_10
)
{
	.local .align 8 .b8 	__local_depot0[8];
	.reg .b64 	%SP;
	.reg .b64 	%SPL;
	.reg .pred 	%p<13>;
	.reg .b32 	%r<35>;
	.reg .b32 	%f<72>;
	.reg .b64 	%rd<26>;
	.reg .b64 	%fd<2>;

	mov.u64 	%SPL, __local_depot0;
	cvta.local.u64 	%SP, %SPL;
	ld.param.f32 	%f70, [_Z7computefiiffPfS_ffff_param_0];
	ld.param.u32 	%r16, [_Z7computefiiffPfS_ffff_param_1];
	ld.param.u32 	%r17, [_Z7computefiiffPfS_ffff_param_2];
	ld.param.f32 	%f21, [_Z7computefiiffPfS_ffff_param_3];
	ld.param.f32 	%f22, [_Z7computefiiffPfS_ffff_param_4];
	ld.param.u64 	%rd9, [_Z7computefiiffPfS_ffff_param_5];
	ld.param.u64 	%rd10, [_Z7computefiiffPfS_ffff_param_6];
	ld.param.f32 	%f17, [_Z7computefiiffPfS_ffff_param_7];
	ld.param.f32 	%f18, [_Z7computefiiffPfS_ffff_param_8];
	ld.param.f32 	%f19, [_Z7computefiiffPfS_ffff_param_9];
	ld.param.f32 	%f20, [_Z7computefiiffPfS_ffff_param_10];
	cvta.to.global.u64 	%rd1, %rd10;
	cvta.to.global.u64 	%rd2, %rd9;
	sub.f32 	%f23, %f21, %f22;
	setp.gtu.f32 	%p1, %f70, %f23;
	setp.lt.s32 	%p2, %r16, 1;
	or.pred  	%p3, %p1, %p2;
	@%p3 bra 	$L__BB0_15;
	setp.lt.s32 	%p4, %r17, 1;
	div.rn.f32 	%f25, %f17, 0f00000000;
	mov.f32 	%f26, 0f85971B4D;
	div.rn.f32 	%f27, %f26, %f25;
	add.f32 	%f1, %f27, 0f7A084F43;
	div.rn.f32 	%f28, %f18, 0f00000000;
	mul.f32 	%f29, %f28, %f19;
	mov.f32 	%f30, 0f05B2B390;
	sub.f32 	%f31, %f30, %f29;
	sub.f32 	%f2, %f31, %f20;
	mov.f32 	%f70, 0f79D6FED3;
	@%p4 bra 	$L__BB0_15;
	and.b32  	%r1, %r17, 7;
	add.s32 	%r2, %r1, -1;
	and.b32  	%r3, %r17, 3;
	and.b32  	%r4, %r17, 2147483640;
	and.b32  	%r5, %r17, 1;
	neg.s32 	%r6, %r4;
	add.s64 	%rd3, %rd2, 16;
	add.s64 	%rd4, %rd1, 16;
	mov.b32 	%r30, 0;
$L__BB0_3:
	setp.lt.u32 	%p5, %r17, 8;
	mov.b32 	%r33, 0;
	mov.f32 	%f70, 0f79D6FED3;
	@%p5 bra 	$L__BB0_6;
	mov.f32 	%f70, 0f79D6FED3;
	mov.u64 	%rd24, %rd4;
	mov.u64 	%rd25, %rd3;
	mov.u32 	%r31, %r6;
$L__BB0_5:
	.pragma "nounroll";
	mov.b32 	%r20, 2047364931;
	st.global.u32 	[%rd25+-16], %r20;
	add.f32 	%f35, %f1, %f70;
	mov.b32 	%r21, 95597456;
	st.global.u32 	[%rd24+-16], %r21;
	add.f32 	%f36, %f2, %f35;
	st.global.u32 	[%rd25+-12], %r20;
	add.f32 	%f37, %f1, %f36;
	st.global.u32 	[%rd24+-12], %r21;
	add.f32 	%f38, %f2, %f37;
	st.global.u32 	[%rd25+-8], %r20;
	add.f32 	%f39, %f1, %f38;
	st.global.u32 	[%rd24+-8], %r21;
	add.f32 	%f40, %f2, %f39;
	st.global.u32 	[%rd25+-4], %r20;
	add.f32 	%f41, %f1, %f40;
	st.global.u32 	[%rd24+-4], %r21;
	add.f32 	%f42, %f2, %f41;
	st.global.u32 	[%rd25], %r20;
	add.f32 	%f43, %f1, %f42;
	st.global.u32 	[%rd24], %r21;
	add.f32 	%f44, %f2, %f43;
	st.global.u32 	[%rd25+4], %r20;
	add.f32 	%f45, %f1, %f44;
	st.global.u32 	[%rd24+4], %r21;
	add.f32 	%f46, %f2, %f45;
	st.global.u32 	[%rd25+8], %r20;
	add.f32 	%f47, %f1, %f46;
	st.global.u32 	[%rd24+8], %r21;
	add.f32 	%f48, %f2, %f47;
	st.global.u32 	[%rd25+12], %r20;
	add.f32 	%f49, %f1, %f48;
	st.global.u32 	[%rd24+12], %r21;
	add.f32 	%f70, %f2, %f49;
	add.s32 	%r31, %r31, 8;
	add.s64 	%rd25, %rd25, 32;
	add.s64 	%rd24, %rd24, 32;
	setp.ne.s32 	%p6, %r31, 0;
	mov.u32 	%r33, %r4;
	@%p6 bra 	$L__BB0_5;
$L__BB0_6:
	setp.eq.s32 	%p7, %r1, 0;
	@%p7 bra 	$L__BB0_14;
	setp.lt.u32 	%p8, %r2, 3;
	@%p8 bra 	$L__BB0_9;
	mul.wide.u32 	%rd11, %r33, 4;
	add.s64 	%rd12, %rd2, %rd11;
	mov.b32 	%r22, 2047364931;
	st.global.u32 	[%rd12], %r22;
	add.f32 	%f51, %f1, %f70;
	add.s64 	%rd13, %rd1, %rd11;
	mov.b32 	%r23, 95597456;
	st.global.u32 	[%rd13], %r23;
	add.f32 	%f52, %f2, %f51;
	st.global.u32 	[%rd12+4], %r22;
	add.f32 	%f53, %f1, %f52;
	st.global.u32 	[%rd13+4], %r23;
	add.f32 	%f54, %f2, %f53;
	st.global.u32 	[%rd12+8], %r22;
	add.f32 	%f55, %f1, %f54;
	st.global.u32 	[%rd13+8], %r23;
	add.f32 	%f56, %f2, %f55;
	st.global.u32 	[%rd12+12], %r22;
	add.f32 	%f57, %f1, %f56;
	st.global.u32 	[%rd13+12], %r23;
	add.f32 	%f70, %f2, %f57;
	add.s32 	%r33, %r33, 4;
$L__BB0_9:
	setp.eq.s32 	%p9, %r3, 0;
	@%p9 bra 	$L__BB0_14;
	setp.eq.s32 	%p10, %r3, 1;
	@%p10 bra 	$L__BB0_12;
	mul.wide.u32 	%rd14, %r33, 4;
	add.s64 	%rd15, %rd2, %rd14;
	mov.b32 	%r24, 2047364931;
	st.global.u32 	[%rd15], %r24;
	add.f32 	%f59, %f1, %f70;
	add.s64 	%rd16, %rd1, %rd14;
	mov.b32 	%r25, 95597456;
	st.global.u32 	[%rd16], %r25;
	add.f32 	%f60, %f2, %f59;
	st.global.u32 	[%rd15+4], %r24;
	add.f32 	%f61, %f1, %f60;
	st.global.u32 	[%rd16+4], %r25;
	add.f32 	%f70, %f2, %f61;
	add.s32 	%r33, %r33, 2;
$L__BB0_12:
	setp.eq.s32 	%p11, %r5, 0;
	@%p11 bra 	$L__BB0_14;
	mul.wide.u32 	%rd17, %r33, 4;
	add.s64 	%rd18, %rd2, %rd17;
	mov.b32 	%r26, 2047364931;
	st.global.u32 	[%rd18], %r26;
	add.f32 	%f62, %f1, %f70;
	add.s64 	%rd19, %rd1, %rd17;
	mov.b32 	%r27, 95597456;
	st.global.u32 	[%rd19], %r27;
	add.f32 	%f70, %f2, %f62;
$L__BB0_14:
	add.s32 	%r30, %r30, 1;
	setp.ne.s32 	%p12, %r30, %r16;
	@%p12 bra 	$L__BB0_3;
$L__BB0_15:
	add.u64 	%rd20, %SP, 0;
	add.u64 	%rd21, %SPL, 0;
	cvt.f64.f32 	%fd1, %f70;
	st.local.f64 	[%rd21], %fd1;
	mov.u64 	%rd22, $str;
	cvta.global.u64 	%rd23, %rd22;
	{ // callseq 0, 0
	.param .b64 param0;
	st.param.b64 	[param0], %rd23;
	.param .b64 param1;
	st.param.b64 	[param1], %rd20;
	.param .b32 retval0;
	call.uni (retval0), 
	vprintf, 
	(
	param0, 
	param1
	);
	ld.param.b32 	%r28, [retval0];
	} // callseq 0
	ret;

}


// ===== COMPILED SASS (sm_100) =====

	.target	sm_100

	.elftype	@"ET_EXEC"


//--------------------- .note.nv.tkinfo           --------------------------
	.section	.note.nv.tkinfo,"",@"SHT_NOTE"
	.sectionflags	@"SHF_NOTE_NV_TKINFO"
	.tkinfo
        /*0018*/ 	.word	0x00000002
        /*0030*/ 	.string	""
        /*0030*/ 	.string	"ptxas"
        /*0030*/ 	.string	"Cuda compilation tools, release 13.0, V13.0.88"
        /*0030*/ 	.string	"Build cuda_13.0.r13.0/compiler.36424714_0"
        /*0030*/ 	.string	"-arch sm_100 -m 64 "



//--------------------- .note.nv.cuinfo           --------------------------
	.section	.note.nv.cuinfo,"",@"SHT_NOTE"
	.sectionflags	@"SHF_NOTE_NV_CUINFO"
        /*0018*/ 	.short	0x0002
        /*001a*/ 	.short	0x0064
        /*001c*/ 	.short	0x0082
	.zero		2


//--------------------- .nv.info                  --------------------------
	.section	.nv.info,"",@"SHT_CUDA_INFO"
	.align	4


	//----- nvinfo : EIATTR_REGCOUNT
	.align		4
        /*0000*/ 	.byte	0x04, 0x2f
        /*0002*/ 	.short	(.L_2 - .L_1)
	.align		4
.L_1:
        /*0004*/ 	.word	index@(_Z7computefiiffPfS_ffff)
        /*0008*/ 	.word	0x00000018


	//----- nvinfo : EIATTR_FRAME_SIZE
	.align		4
.L_2:
        /*000c*/ 	.byte	0x04, 0x11
        /*000e*/ 	.short	(.L_4 - .L_3)
	.align		4
.L_3:
        /*0010*/ 	.word	index@($__internal_0_$__cuda_sm3x_div_rn_noftz_f32_slowpath)
        /*0014*/ 	.word	0x00000008


	//----- nvinfo : EIATTR_FRAME_SIZE
	.align		4
.L_4:
        /*0018*/ 	.byte	0x04, 0x11
        /*001a*/ 	.short	(.L_6 - .L_5)
	.align		4
.L_5:
        /*001c*/ 	.word	index@(_Z7computefiiffPfS_ffff)
        /*0020*/ 	.word	0x00000008


	//----- nvinfo : EIATTR_MIN_STACK_SIZE
	.align		4
.L_6:
        /*0024*/ 	.byte	0x04, 0x12
        /*0026*/ 	.short	(.L_8 - .L_7)
	.align		4
.L_7:
        /*0028*/ 	.word	index@(_Z7computefiiffPfS_ffff)
        /*002c*/ 	.word	0x00000008
.L_8:


//--------------------- .nv.compat                --------------------------
	.section	.nv.compat,"",@"SHT_CUDA_COMPAT_INFO"
	.align	4
        /*0000*/ 	.byte	0x02, 0x09, 0x00, 0x00, 0x02, 0x02, 0x01, 0x00, 0x02, 0x05, 0x05, 0x00, 0x03, 0x07, 0x01, 0x01
        /*0010*/ 	.byte	0x02, 0x03, 0x00, 0x00, 0x02, 0x06, 0x01, 0x00, 0x04, 0x0b, 0x08, 0x00, 0x01, 0x00, 0x00, 0x00
        /*0020*/ 	.byte	0x00, 0x00, 0x00, 0x00


//--------------------- .nv.info._Z7computefiiffPfS_ffff --------------------------
	.section	.nv.info._Z7computefiiffPfS_ffff,"",@"SHT_CUDA_INFO"
	.sectionflags	@""
	.align	4


	//----- nvinfo : EIATTR_CUDA_API_VERSION
	.align		4
        /*0000*/ 	.byte	0x04, 0x37
        /*0002*/ 	.short	(.L_10 - .L_9)
.L_9:
        /*0004*/ 	.word	0x00000082


	//----- nvinfo : EIATTR_KPARAM_INFO
	.align		4
.L_10:
        /*0008*/ 	.byte	0x04, 0x17
        /*000a*/ 	.short	(.L_12 - .L_11)
.L_11:
        /*000c*/ 	.word	0x00000000
        /*0010*/ 	.short	0x000a
        /*0012*/ 	.short	0x0034
        /*0014*/ 	.byte	0x00, 0xf0, 0x11, 0x00


	//----- nvinfo : EIATTR_KPARAM_INFO
	.align		4
.L_12:
        /*0018*/ 	.byte	0x04, 0x17
        /*001a*/ 	.short	(.L_14 - .L_13)
.L_13:
        /*001c*/ 	.word	0x00000000
        /*0020*/ 	.short	0x0009
        /*0022*/ 	.short	0x0030
        /*0024*/ 	.byte	0x00, 0xf0, 0x11, 0x00


	//----- nvinfo : EIATTR_KPARAM_INFO
	.align		4
.L_14:
        /*0028*/ 	.byte	0x04, 0x17
        /*002a*/ 	.short	(.L_16 - .L_15)
.L_15:
        /*002c*/ 	.word	0x00000000
        /*0030*/ 	.short	0x0008
        /*0032*/ 	.short	0x002c
        /*0034*/ 	.byte	0x00, 0xf0, 0x11, 0x00


	//----- nvinfo : EIATTR_KPARAM_INFO
	.align		4
.L_16:
        /*0038*/ 	.byte	0x04, 0x17
        /*003a*/ 	.short	(.L_18 - .L_17)
.L_17:
        /*003c*/ 	.word	0x00000000
        /*0040*/ 	.short	0x0007
        /*0042*/ 	.short	0x0028
        /*0044*/ 	.byte	0x00, 0xf0, 0x11, 0x00


	//----- nvinfo : EIATTR_KPARAM_INFO
	.align		4
.L_18:
        /*0048*/ 	.byte	0x04, 0x17
        /*004a*/ 	.short	(.L_20 - .L_19)
.L_19:
        /*004c*/ 	.word	0x00000000
        /*0050*/ 	.short	0x0006
        /*0052*/ 	.short	0x0020
        /*0054*/ 	.byte	0x00, 0xf5, 0x21, 0x00


	//----- nvinfo : EIATTR_KPARAM_INFO
	.align		4
.L_20:
        /*0058*/ 	.byte	0x04, 0x17
        /*005a*/ 	.short	(.L_22 - .L_21)
.L_21:
        /*005c*/ 	.word	0x00000000
        /*0060*/ 	.short	0x0005
        /*0062*/ 	.short	0x0018
        /*0064*/ 	.byte	0x00, 0xf5, 0x21, 0x00


	//----- nvinfo : EIATTR_KPARAM_INFO
	.align		4
.L_22:
        /*0068*/ 	.byte	0x04, 0x17
        /*006a*/ 	.short	(.L_24 - .L_23)
.L_23:
        /*006c*/ 	.word	0x00000000
        /*0070*/ 	.short	0x0004
        /*0072*/ 	.short	0x0010
        /*0074*/ 	.byte	0x00, 0xf0, 0x11, 0x00


	//----- nvinfo : EIATTR_KPARAM_INFO
	.align		4
.L_24:
        /*0078*/ 	.byte	0x04, 0x17
        /*007a*/ 	.short	(.L_26 - .L_25)
.L_25:
        /*007c*/ 	.word	0x00000000
        /*0080*/ 	.short	0x0003
        /*0082*/ 	.short	0x000c
        /*0084*/ 	.byte	0x00, 0xf0, 0x11, 0x00


	//----- nvinfo : EIATTR_KPARAM_INFO
	.align		4
.L_26:
        /*0088*/ 	.byte	0x04, 0x17
        /*008a*/ 	.short	(.L_28 - .L_27)
.L_27:
        /*008c*/ 	.word	0x00000000
        /*0090*/ 	.short	0x0002
        /*0092*/ 	.short	0x0008
        /*0094*/ 	.byte	0x00, 0xf0, 0x11, 0x00


	//----- nvinfo : EIATTR_KPARAM_INFO
	.align		4
.L_28:
        /*0098*/ 	.byte	0x04, 0x17
        /*009a*/ 	.short	(.L_30 - .L_29)
.L_29:
        /*009c*/ 	.word	0x00000000
        /*00a0*/ 	.short	0x0001
        /*00a2*/ 	.short	0x0004
        /*00a4*/ 	.byte	0x00, 0xf0, 0x11, 0x00


	//----- nvinfo : EIATTR_KPARAM_INFO
	.align		4
.L_30:
        /*00a8*/ 	.byte	0x04, 0x17
        /*00aa*/ 	.short	(.L_32 - .L_31)
.L_31:
        /*00ac*/ 	.word	0x00000000
        /*00b0*/ 	.short	0x0000
        /*00b2*/ 	.short	0x0000
        /*00b4*/ 	.byte	0x00, 0xf0, 0x11, 0x00


	//----- nvinfo : EIATTR_SPARSE_MMA_MASK
	.align		4
.L_32:
        /*00b8*/ 	.byte	0x03, 0x50
        /*00ba*/ 	.short	0x0000


	//----- nvinfo : EIATTR_MAXREG_COUNT
	.align		4
        /*00bc*/ 	.byte	0x03, 0x1b
        /*00be*/ 	.short	0x00ff


	//----- nvinfo : EIATTR_EXTERNS
	.align		4
        /*00c0*/ 	.byte	0x04, 0x0f
        /*00c2*/ 	.short	(.L_34 - .L_33)


	//   ....[0]....
	.align		4
.L_33:
        /*00c4*/ 	.word	index@(vprintf)


	//----- nvinfo : EIATTR_MERCURY_ISA_VERSION
	.align		4
.L_34:
        /*00c8*/ 	.byte	0x03, 0x5f
        /*00ca*/ 	.short	0x0101


	//----- nvinfo : EIATTR_VRC_CTA_INIT_COUNT
	.align		4
        /*00cc*/ 	.byte	0x02, 0x4a
	.zero		1
	.zero		1


	//----- nvinfo : EIATTR_SYSCALL_OFFSETS
	.align		4
        /*00d0*/ 	.byte	0x04, 0x46
        /*00d2*/ 	.short	(.L_36 - .L_35)


	//   ....[0]....
.L_35:
        /*00d4*/ 	.word	0x00000d00


	//----- nvinfo : EIATTR_EXIT_INSTR_OFFSETS
	.align		4
.L_36:
        /*00d8*/ 	.byte	0x04, 0x1c
        /*00da*/ 	.short	(.L_38 - .L_37)


	//   ....[0]....
.L_37:
        /*00dc*/ 	.word	0x00000d10


	//----- nvinfo : EIATTR_CRS_STACK_SIZE
	.align		4
.L_38:
        /*00e0*/ 	.byte	0x04, 0x1e
        /*00e2*/ 	.short	(.L_40 - .L_39)
.L_39:
        /*00e4*/ 	.word	0x00000000


	//----- nvinfo : EIATTR_CBANK_PARAM_SIZE
	.align		4
.L_40:
        /*00e8*/ 	.byte	0x03, 0x19
        /*00ea*/ 	.short	0x0038


	//----- nvinfo : EIATTR_PARAM_CBANK
	.align		4
        /*00ec*/ 	.byte	0x04, 0x0a
        /*00ee*/ 	.short	(.L_42 - .L_41)
	.align		4
.L_41:
        /*00f0*/ 	.word	index@(.nv.constant0._Z7computefiiffPfS_ffff)
        /*00f4*/ 	.short	0x0380
        /*00f6*/ 	.short	0x0038


	//----- nvinfo : EIATTR_SW_WAR
	.align		4
.L_42:
        /*00f8*/ 	.byte	0x04, 0x36
        /*00fa*/ 	.short	(.L_44 - .L_43)
.L_43:
        /*00fc*/ 	.word	0x00000008
.L_44:


//--------------------- .nv.callgraph             --------------------------
	.section	.nv.callgraph,"",@"SHT_CUDA_CALLGRAPH"
	.align	4
	.sectionentsize	8
	.align		4
        /*0000*/ 	.word	0x00000000
	.align		4
        /*0004*/ 	.word	0xffffffff
	.align		4
        /*0008*/ 	.word	index@(_Z7computefiiffPfS_ffff)
	.align		4
        /*000c*/ 	.word	index@(vprintf)
	.align		4
        /*0010*/ 	.word	0x00000000
	.align		4
        /*0014*/ 	.word	0xfffffffe
	.align		4
        /*0018*/ 	.word	0x00000000
	.align		4
        /*001c*/ 	.word	0xfffffffd
	.align		4
        /*0020*/ 	.word	0x00000000
	.align		4
        /*0024*/ 	.word	0xfffffffc


//--------------------- .nv.constant4             --------------------------
	.section	.nv.constant4,"a",@progbits
	.align	8
	.align		8
.nv.constant4:
        /*0000*/ 	.dword	vprintf
	.align		8
        /*0008*/ 	.dword	$str


//--------------------- .text._Z7computefiiffPfS_ffff --------------------------
	.section	.text._Z7computefiiffPfS_ffff,"ax",@progbits
	.align	128
        .global         _Z7computefiiffPfS_ffff
        .type           _Z7computefiiffPfS_ffff,@function
        .size           _Z7computefiiffPfS_ffff,(.L_x_20 - _Z7computefiiffPfS_ffff)
        .other          _Z7computefiiffPfS_ffff,@"STO_CUDA_ENTRY STV_DEFAULT"
_Z7computefiiffPfS_ffff:
.text._Z7computefiiffPfS_ffff:
[----:B------:R-:W0:Y:S08]  /*0000*/  LDC R1, c[0x0][0x37c] ;  /* 0x0000df00ff017b82 */ /* 0x000e300000000800 */
[----:B------:R-:W1:Y:S01]  /*0010*/  LDC R3, c[0x0][0x390] ;  /* 0x0000e400ff037b82 */ /* 0x000e620000000800 */
[----:B------:R-:W1:Y:S01]  /*0020*/  LDCU UR6, c[0x0][0x38c] ;  /* 0x00007180ff0677ac */ /* 0x000e620008000800 */
[----:B0-----:R-:W-:Y:S01]  /*0030*/  IADD3 R1, PT, PT, R1, -0x8, RZ ;  /* 0xfffffff801017810 */ /* 0x001fe20007ffe0ff */
[----:B------:R-:W0:Y:S05]  /*0040*/  LDCU UR4, c[0x0][0x2f8] ;  /* 0x00005f00ff0477ac */ /* 0x000e2a0008000800 */
[----:B------:R-:W2:Y:S01]  /*0050*/  LDC.64 R4, c[0x0][0x380] ;  /* 0x0000e000ff047b82 */ /* 0x000ea20000000a00 */
[----:B------:R-:W3:Y:S01]  /*0060*/  LDCU UR7, c[0x0][0x380] ;  /* 0x00007000ff0777ac */ /* 0x000ee20008000800 */
[----:B------:R-:W4:Y:S01]  /*0070*/  LDCU UR5, c[0x0][0x2fc] ;  /* 0x00005f80ff0577ac */ /* 0x000f220008000800 */
[----:B0-----:R-:W-:Y:S01]  /*0080*/  IADD3 R6, P1, PT, R1, UR4, RZ ;  /* 0x0000000401067c10 */ /* 0x001fe2000ff3e0ff */
[----:B-1----:R-:W-:Y:S01]  /*0090*/  FADD R3, -R3, UR6 ;  /* 0x0000000603037e21 */ /* 0x002fe20008000100 */
[----:B---3--:R-:W-:-:S02]  /*00a0*/  IMAD.U32 R0, RZ, RZ, UR7 ;  /* 0x00000007ff007e24 */ /* 0x008fc4000f8e00ff */
[----:B----4-:R-:W-:Y:S02]  /*00b0*/  IADD3.X R7, PT, PT, RZ, UR5, RZ, P1, !PT ;  /* 0x00000005ff077c10 */ /* 0x010fe40008ffe4ff */
[----:B--2---:R-:W-:-:S04]  /*00c0*/  ISETP.GE.AND P0, PT, R5, 0x1, PT ;  /* 0x000000010500780c */ /* 0x004fc80003f06270 */
[----:B------:R-:W-:-:S13]  /*00d0*/  FSETP.LTU.OR P0, PT, R3, R4, !P0 ;  /* 0x000000040300720b */ /* 0x000fda0004709400 */
[----:B------:R-:W-:Y:S05]  /*00e0*/  @P0 BRA `(.L_x_0) ;  /* 0x0000000800e40947 */ /* 0x000fea0003800000 */
[----:B------:R-:W0:Y:S01]  /*00f0*/  LDCU UR5, c[0x0][0x3a8] ;  /* 0x00007500ff0577ac */ /* 0x000e220008000800 */
[----:B------:R-:W-:Y:S01]  /*0100*/  IMAD.MOV.U32 R3, RZ, RZ, 0x7f800000 ;  /* 0x7f800000ff037424 */ /* 0x000fe200078e00ff */
[----:B------:R-:W1:Y:S03]  /*0110*/  LDCU UR4, c[0x0][0x388] ;  /* 0x00007100ff0477ac */ /* 0x000e660008000800 */
[----:B------:R-:W-:-:S04]  /*0120*/  FFMA R0, -RZ, R3, 1 ;  /* 0x3f800000ff007423 */ /* 0x000fc80000000103 */
[----:B------:R-:W-:Y:S01]  /*0130*/  FFMA R0, R0, R3, +INF ;  /* 0x7f80000000007423 */ /* 0x000fe20000000003 */
[----:B0-----:R-:W-:-:S03]  /*0140*/  MOV R4, UR5 ;  /* 0x0000000500047c02 */ /* 0x001fc60008000f00 */
[----:B------:R-:W-:Y:S01]  /*0150*/  FFMA R3, R0, UR5, RZ ;  /* 0x0000000500037c23 */ /* 0x000fe200080000ff */
[----:B------:R-:W0:Y:S03]  /*0160*/  FCHK P0, R4, RZ ;  /* 0x000000ff04007302 */ /* 0x000e260000000000 */
[----:B------:R-:W-:Y:S01]  /*0170*/  FFMA R2, -RZ, R3, UR5 ;  /* 0x00000005ff027e23 */ /* 0x000fe20008000103 */
[----:B-1----:R-:W-:-:S03]  /*0180*/  UISETP.GE.AND UP0, UPT, UR4, 0x1, UPT ;  /* 0x000000010400788c */ /* 0x002fc6000bf06270 */
[----:B------:R-:W-:Y:S01]  /*0190*/  FFMA R3, R0, R2, R3 ;  /* 0x0000000200037223 */ /* 0x000fe20000000003 */
[----:B0-----:R-:W-:Y:S07]  /*01a0*/  @!P0 BRA `(.L_x_1) ;  /* 0x0000000000148947 */ /* 0x001fee0003800000 */
[----:B------:R-:W0:Y:S01]  /*01b0*/  LDC R0, c[0x0][0x3a8] ;  /* 0x0000ea00ff007b82 */ /* 0x000e220000000800 */
[----:B------:R-:W-:Y:S01]  /*01c0*/  IMAD.MOV.U32 R3, RZ, RZ, RZ ;  /* 0x000000ffff037224 */ /* 0x000fe200078e00ff */
[----:B------:R-:W-:-:S07]  /*01d0*/  MOV R2, 0x1f0 ;  /* 0x000001f000027802 */ /* 0x000fce0000000f00 */
[----:B0-----:R-:W-:Y:S05]  /*01e0*/  CALL.REL.NOINC `($__internal_0_$__cuda_sm3x_div_rn_noftz_f32_slowpath) ;  /* 0x0000000800cc7944 */ /* 0x001fea0003c00000 */
[----:B------:R-:W-:-:S07]  /*01f0*/  MOV R3, R0 ;  /* 0x0000000000037202 */ /* 0x000fce0000000f00 */
.L_x_1:
[----:B------:R-:W0:Y:S01]  /*0200*/  MUFU.RCP R0, R3 ;  /* 0x0000000300007308 */ /* 0x000e220000001000 */
[----:B------:R-:W-:Y:S02]  /*0210*/  UMOV UR4, 0x5971b4d ;  /* 0x05971b4d00047882 */ /* 0x000fe40000000000 */
[----:B------:R-:W-:-:S05]  /*0220*/  IMAD.U32 R4, RZ, RZ, UR4 ;  /* 0x00000004ff047e24 */ /* 0x000fca000f8e00ff */
[----:B------:R-:W1:Y:S01]  /*0230*/  FCHK P0, -R4, R3 ;  /* 0x0000000304007302 */ /* 0x000e620000000100 */
[----:B0-----:R-:W-:-:S04]  /*0240*/  FFMA R5, R0, -R3, 1 ;  /* 0x3f80000000057423 */ /* 0x001fc80000000803 */
[----:B------:R-:W-:-:S04]  /*0250*/  FFMA R0, R0, R5, R0 ;  /* 0x0000000500007223 */ /* 0x000fc80000000000 */
[----:B------:R-:W-:-:S04]  /*0260*/  FFMA R2, R0, -1.421000048109961123e-35, RZ ;  /* 0x85971b4d00027823 */ /* 0x000fc800000000ff */
[----:B------:R-:W-:-:S04]  /*0270*/  FFMA R5, R2, -R3, -1.421000048109961123e-35 ;  /* 0x85971b4d02057423 */ /* 0x000fc80000000803 */
[----:B------:R-:W-:Y:S01]  /*0280*/  FFMA R5, R0, R5, R2 ;  /* 0x0000000500057223 */ /* 0x000fe20000000002 */
[----:B-1----:R-:W-:Y:S06]  /*0290*/  @!P0 BRA `(.L_x_2) ;  /* 0x0000000000108947 */ /* 0x002fec0003800000 */
[----:B------:R-:W-:Y:S01]  /*02a0*/  HFMA2 R0, -RZ, RZ, -8.5294246673583984375e-05, 0.0035648345947265625 ;  /* 0x85971b4dff007431 */ /* 0x000fe200000001ff */
[----:B------:R-:W-:-:S07]  /*02b0*/  MOV R2, 0x2d0 ;  /* 0x000002d000027802 */ /* 0x000fce0000000f00 */
[----:B------:R-:W-:Y:S05]  /*02c0*/  CALL.REL.NOINC `($__internal_0_$__cuda_sm3x_div_rn_noftz_f32_slowpath) ;  /* 0x0000000800947944 */ /* 0x000fea0003c00000 */
[----:B------:R-:W-:-:S07]  /*02d0*/  IMAD.MOV.U32 R5, RZ, RZ, R0 ;  /* 0x000000ffff057224 */ /* 0x000fce00078e0000 */
.L_x_2:
[----:B------:R-:W0:Y:S01]  /*02e0*/  LDCU UR4, c[0x0][0x3ac] ;  /* 0x00007580ff0477ac */ /* 0x000e220008000800 */
[----:B------:R-:W-:Y:S01]  /*02f0*/  MOV R0, 0x7f800000 ;  /* 0x7f80000000007802 */ /* 0x000fe20000000f00 */
[----:B------:R-:W-:-:S04]  /*0300*/  FADD R5, R5, 1.76939997851578373789e+35 ;  /* 0x7a084f4305057421 */ /* 0x000fc80000000000 */
[----:B------:R-:W-:-:S04]  /*0310*/  FFMA R3, -RZ, R0, 1 ;  /* 0x3f800000ff037423 */ /* 0x000fc80000000100 */
[----:B------:R-:W-:Y:S01]  /*0320*/  FFMA R0, R3, R0, +INF ;  /* 0x7f80000003007423 */ /* 0x000fe20000000000 */
[----:B0-----:R-:W-:-:S03]  /*0330*/  IMAD.U32 R4, RZ, RZ, UR4 ;  /* 0x00000004ff047e24 */ /* 0x001fc6000f8e00ff */
[----:B------:R-:W-:Y:S01]  /*0340*/  FFMA R3, R0, UR4, RZ ;  /* 0x0000000400037c23 */ /* 0x000fe200080000ff */
[----:B------:R-:W0:Y:S03]  /*0350*/  FCHK P0, R4, RZ ;  /* 0x000000ff04007302 */ /* 0x000e260000000000 */
[----:B------:R-:W-:-:S04]  /*0360*/  FFMA R2, -RZ, R3, UR4 ;  /* 0x00000004ff027e23 */ /* 0x000fc80008000103 */
[----:B------:R-:W-:Y:S01]  /*0370*/  FFMA R3, R0, R2, R3 ;  /* 0x0000000200037223 */ /* 0x000fe20000000003 */
[----:B0-----:R-:W-:Y:S06]  /*0380*/  @!P0 BRA `(.L_x_3) ;  /* 0x0000000000148947 */ /* 0x001fec0003800000 */
[----:B------:R-:W0:Y:S01]  /*0390*/  LDC R0, c[0x0][0x3ac] ;  /* 0x0000eb00ff007b82 */ /* 0x000e220000000800 */
[----:B------:R-:W-:Y:S01]  /*03a0*/  HFMA2 R3, -RZ, RZ, 0, 0 ;  /* 0x00000000ff037431 */ /* 0x000fe200000001ff */
[----:B------:R-:W-:-:S07]  /*03b0*/  MOV R2, 0x3d0 ;  /* 0x000003d000027802 */ /* 0x000fce0000000f00 */
[----:B0-----:R-:W-:Y:S05]  /*03c0*/  CALL.REL.NOINC `($__internal_0_$__cuda_sm3x_div_rn_noftz_f32_slowpath) ;  /* 0x0000000800547944 */ /* 0x001fea0003c00000 */
[----:B------:R-:W-:-:S07]  /*03d0*/  IMAD.MOV.U32 R3, RZ, RZ, R0 ;  /* 0x000000ffff037224 */ /* 0x000fce00078e0000 */
.L_x_3:
[----:B------:R-:W0:Y:S01]  /*03e0*/  LDC.64 R8, c[0x0][0x3b0] ;  /* 0x0000ec00ff087b82 */ /* 0x000e220000000a00 */
[----:B------:R-:W-:Y:S01]  /*03f0*/  MOV R0, 0x79d6fed3 ;  /* 0x79d6fed300007802 */ /* 0x000fe20000000f00 */
[----:B0-----:R-:W-:-:S04]  /*0400*/  FFMA R2, -R3, R8, 1.6805000400824851301e-35 ;  /* 0x05b2b39003027423 */ /* 0x001fc80000000108 */
[----:B------:R-:W-:Y:S01]  /*0410*/  FADD R2, R2, -R9 ;  /* 0x8000000902027221 */ /* 0x000fe20000000000 */
[----:B------:R-:W-:Y:S06]  /*0420*/  BRA.U !UP0, `(.L_x_0) ;  /* 0x0000000908147547 */ /* 0x000fec000b800000 */
[----:B------:R-:W0:Y:S01]  /*0430*/  LDCU UR6, c[0x0][0x388] ;  /* 0x00007100ff0677ac */ /* 0x000e220008000800 */
[----:B------:R-:W1:Y:S01]  /*0440*/  LDCU.64 UR4, c[0x0][0x398] ;  /* 0x00007300ff0477ac */ /* 0x000e620008000a00 */
[----:B------:R-:W2:Y:S01]  /*0450*/  LDCU.64 UR10, c[0x0][0x3a0] ;  /* 0x00007400ff0a77ac */ /* 0x000ea20008000a00 */
[----:B------:R-:W3:Y:S01]  /*0460*/  LDCU.64 UR14, c[0x0][0x358] ;  /* 0x00006b00ff0e77ac */ /* 0x000ee20008000a00 */
[----:B0-----:R-:W-:Y:S02]  /*0470*/  ULOP3.LUT UR12, UR6, 0x7, URZ, 0xc0, !UPT ;  /* 0x00000007060c7892 */ /* 0x001fe4000f8ec0ff */
[----:B------:R-:W-:Y:S02]  /*0480*/  ULOP3.LUT UR13, UR6, 0x7ffffff8, URZ, 0xc0, !UPT ;  /* 0x7ffffff8060d7892 */ /* 0x000fe4000f8ec0ff */
[----:B-1----:R-:W-:Y:S02]  /*0490*/  UIADD3 UR9, UP0, UPT, UR4, 0x10, URZ ;  /* 0x0000001004097890 */ /* 0x002fe4000ff1e0ff */
[----:B------:R-:W-:-:S02]  /*04a0*/  UIADD3 UR4, UPT, UPT, UR12, -0x1, URZ ;  /* 0xffffffff0c047890 */ /* 0x000fc4000fffe0ff */
[----:B--2---:R-:W-:Y:S02]  /*04b0*/  UIADD3 UR7, UP1, UPT, UR10, 0x10, URZ ;  /* 0x000000100a077890 */ /* 0x004fe4000ff3e0ff */
[----:B------:R-:W-:Y:S02]  /*04c0*/  UIADD3.X UR10, UPT, UPT, URZ, UR5, URZ, UP0, !UPT ;  /* 0x00000005ff0a7290 */ /* 0x000fe400087fe4ff */
[----:B------:R-:W-:Y:S02]  /*04d0*/  UIADD3.X UR8, UPT, UPT, URZ, UR11, URZ, UP1, !UPT ;  /* 0x0000000bff087290 */ /* 0x000fe40008ffe4ff */
[----:B------:R-:W-:Y:S02]  /*04e0*/  UISETP.GE.U32.AND UP0, UPT, UR4, 0x3, UPT ;  /* 0x000000030400788c */ /* 0x000fe4000bf06070 */
[----:B------:R-:W-:Y:S02]  /*04f0*/  ULOP3.LUT UR5, UR6, 0x3, URZ, 0xc0, !UPT ;  /* 0x0000000306057892 */ /* 0x000fe4000f8ec0ff */
[----:B------:R-:W-:Y:S01]  /*0500*/  UIADD3 UR11, UPT, UPT, -UR13, URZ, URZ ;  /* 0x000000ff0d0b7290 */ /* 0x000fe2000fffe1ff */
[----:B---3--:R-:W-:-:S11]  /*0510*/  UMOV UR4, URZ ;  /* 0x000000ff00047c82 */ /* 0x008fd60008000000 */
.L_x_9:
[----:B0-----:R-:W0:Y:S01]  /*0520*/  LDCU UR16, c[0x0][0x388] ;  /* 0x00007100ff1077ac */ /* 0x001e220008000800 */
[----:B------:R-:W-:Y:S01]  /*0530*/  IMAD.MOV.U32 R3, RZ, RZ, RZ ;  /* 0x000000ffff037224 */ /* 0x000fe200078e00ff */
[----:B------:R-:W-:Y:S01]  /*0540*/  MOV R0, 0x79d6fed3 ;  /* 0x79d6fed300007802 */ /* 0x000fe20000000f00 */
[----:B-1----:R-:W1:Y:S01]  /*0550*/  LDCU UR6, c[0x0][0x384] ;  /* 0x00007080ff0677ac */ /* 0x002e620008000800 */
[----:B------:R-:W-:Y:S02]  /*0560*/  UIADD3 UR4, UPT, UPT, UR4, 0x1, URZ ;  /* 0x0000000104047890 */ /* 0x000fe4000fffe0ff */
[----:B0-----:R-:W-:Y:S02]  /*0570*/  UISETP.GE.U32.AND UP2, UPT, UR16, 0x8, UPT ;  /* 0x000000081000788c */ /* 0x001fe4000bf46070 */
[----:B-1----:R-:W-:-:S07]  /*0580*/  UISETP.NE.AND UP1, UPT, UR4, UR6, UPT ;  /* 0x000000060400728c */ /* 0x002fce000bf25270 */
[----:B--23--:R-:W-:Y:S05]  /*0590*/  BRA.U !UP2, `(.L_x_4) ;  /* 0x000000010ad07547 */ /* 0x00cfea000b800000 */
[----:B------:R-:W-:Y:S01]  /*05a0*/  IMAD.MOV.U32 R0, RZ, RZ, 0x79d6fed3 ;  /* 0x79d6fed3ff007424 */ /* 0x000fe200078e00ff */
[----:B------:R-:W-:Y:S01]  /*05b0*/  MOV R12, UR7 ;  /* 0x00000007000c7c02 */ /* 0x000fe20008000f00 */
[----:B------:R-:W-:Y:S01]  /*05c0*/  IMAD.U32 R11, RZ, RZ, UR8 ;  /* 0x00000008ff0b7e24 */ /* 0x000fe2000f8e00ff */
[----:B------:R-:W-:Y:S01]  /*05d0*/  MOV R4, UR9 ;  /* 0x0000000900047c02 */ /* 0x000fe20008000f00 */
[----:B------:R-:W-:Y:S01]  /*05e0*/  IMAD.U32 R13, RZ, RZ, UR10 ;  /* 0x0000000aff0d7e24 */ /* 0x000fe2000f8e00ff */
[----:B------:R-:W-:-:S06]  /*05f0*/  UMOV UR6, UR11 ;  /* 0x0000000b00067c82 */ /* 0x000fcc0008000000 */
.L_x_5:
[C---:B------:R-:W-:Y:S01]  /*0600*/  FADD R3, R5.reuse, R0 ;  /* 0x0000000005037221 */ /* 0x040fe20000000000 */
[----:B------:R-:W-:Y:S01]  /*0610*/  HFMA2 R15, -RZ, RZ, 49408, 29.046875 ;  /* 0x7a084f43ff0f7431 */ /* 0x000fe200000001ff */
[----:B-1----:R-:W-:Y:S01]  /*0620*/  MOV R9, R11 ;  /* 0x0000000b00097202 */ /* 0x002fe20000000f00 */
[----:B------:R-:W-:Y:S02]  /*0630*/  IMAD.MOV.U32 R11, RZ, RZ, R13 ;  /* 0x000000ffff0b7224 */ /* 0x000fe400078e000d */
[----:B------:R-:W-:Y:S01]  /*0640*/  FADD R0, R2, R3 ;  /* 0x0000000302007221 */ /* 0x000fe20000000000 */
[----:B------:R-:W-:Y:S01]  /*0650*/  MOV R10, R4 ;  /* 0x00000004000a7202 */ /* 0x000fe20000000f00 */
[----:B------:R-:W-:Y:S01]  /*0660*/  IMAD.MOV.U32 R8, RZ, RZ, R12 ;  /* 0x000000ffff087224 */ /* 0x000fe200078e000c */
[----:B------:R-:W-:Y:S01]  /*0670*/  MOV R17, 0x5b2b390 ;  /* 0x05b2b39000117802 */ /* 0x000fe20000000f00 */
[C---:B------:R-:W-:Y:S01]  /*0680*/  FADD R3, R5.reuse, R0 ;  /* 0x0000000005037221 */ /* 0x040fe20000000000 */
[----:B------:R-:W-:Y:S01]  /*0690*/  UIADD3 UR6, UPT, UPT, UR6, 0x8, URZ ;  /* 0x0000000806067890 */ /* 0x000fe2000fffe0ff */
[----:B------:R-:W-:Y:S01]  /*06a0*/  STG.E desc[UR14][R10.64+-0x10], R15 ;  /* 0xfffff00f0a007986 */ /* 0x000fe2000c10190e */
[----:B------:R-:W-:Y:S01]  /*06b0*/  IADD3 R4, P0, PT, R10, 0x20, RZ ;  /* 0x000000200a047810 */ /* 0x000fe20007f1e0ff */
[----:B------:R-:W-:Y:S01]  /*06c0*/  FADD R0, R2, R3 ;  /* 0x0000000302007221 */ /* 0x000fe20000000000 */
[----:B------:R-:W-:Y:S01]  /*06d0*/  UISETP.NE.AND UP2, UPT, UR6, URZ, UPT ;  /* 0x000000ff0600728c */ /* 0x000fe2000bf45270 */
[----:B------:R-:W-:Y:S01]  /*06e0*/  STG.E desc[UR14][R8.64+-0x10], R17 ;  /* 0xfffff01108007986 */ /* 0x000fe2000c10190e */
[----:B------:R-:W-:Y:S01]  /*06f0*/  IADD3 R12, P1, PT, R8, 0x20, RZ ;  /* 0x00000020080c7810 */ /* 0x000fe20007f3e0ff */
[----:B------:R-:W-:Y:S01]  /*0700*/  FADD R3, R5, R0 ;  /* 0x0000000005037221 */ /* 0x000fe20000000000 */
[----:B------:R-:W-:Y:S01]  /*0710*/  IADD3.X R13, PT, PT, RZ, R11, RZ, P0, !PT ;  /* 0x0000000bff0d7210 */ /* 0x000fe200007fe4ff */
[----:B------:R-:W-:Y:S02]  /*0720*/  STG.E desc[UR14][R10.64+-0xc], R15 ;  /* 0xfffff40f0a007986 */ /* 0x000fe4000c10190e */
[----:B------:R-:W-:-:S02]  /*0730*/  FADD R0, R2, R3 ;  /* 0x0000000302007221 */ /* 0x000fc40000000000 */
[----:B------:R-:W-:Y:S02]  /*0740*/  STG.E desc[UR14][R8.64+-0xc], R17 ;  /* 0xfffff41108007986 */ /* 0x000fe4000c10190e */
[C---:B------:R-:W-:Y:S02]  /*0750*/  FADD R3, R5.reuse, R0 ;  /* 0x0000000005037221 */ /* 0x040fe40000000000 */
[----:B------:R-:W-:Y:S02]  /*0760*/  STG.E desc[UR14][R10.64+-0x8], R15 ;  /* 0xfffff80f0a007986 */ /* 0x000fe4000c10190e */
[----:B------:R-:W-:Y:S02]  /*0770*/  FADD R0, R2, R3 ;  /* 0x0000000302007221 */ /* 0x000fe40000000000 */
        /* <DEDUP_REMOVED lines=15> */
[----:B------:R-:W-:Y:S02]  /*0870*/  FADD R0, R2, R3 ;  /* 0x0000000302007221 */ /* 0x000fe40000000000 */
[----:B------:R-:W-:Y:S04]  /*0880*/  STG.E desc[UR14][R8.64+0x8], R17 ;  /* 0x0000081108007986 */ /* 0x000fe8000c10190e */
[----:B------:R0:W-:Y:S04]  /*0890*/  STG.E desc[UR14][R10.64+0xc], R15 ;  /* 0x00000c0f0a007986 */ /* 0x0001e8000c10190e */
[----:B------:R1:W-:Y:S01]  /*08a0*/  STG.E desc[UR14][R8.64+0xc], R17 ;  /* 0x00000c1108007986 */ /* 0x0003e2000c10190e */
[----:B0-----:R-:W-:Y:S01]  /*08b0*/  IADD3.X R11, PT, PT, RZ, R9, RZ, P1, !PT ;  /* 0x00000009ff0b7210 */ /* 0x001fe20000ffe4ff */
[----:B------:R-:W-:Y:S06]  /*08c0*/  BRA.U UP2, `(.L_x_5) ;  /* 0xfffffffd024c7547 */ /* 0x000fec000b83ffff */
[----:B------:R-:W-:-:S07]  /*08d0*/  IMAD.U32 R3, RZ, RZ, UR13 ;  /* 0x0000000dff037e24 */ /* 0x000fce000f8e00ff */
.L_x_4:
[----:B------:R-:W-:-:S09]  /*08e0*/  UISETP.NE.AND UP2, UPT, UR12, URZ, UPT ;  /* 0x000000ff0c00728c */ /* 0x000fd2000bf45270 */
[----:B------:R-:W-:Y:S05]  /*08f0*/  BRA.U !UP2, `(.L_x_6) ;  /* 0x000000010adc7547 */ /* 0x000fea000b800000 */
[----:B------:R-:W-:Y:S01]  /*0900*/  UISETP.NE.AND UP2, UPT, UR5, URZ, UPT ;  /* 0x000000ff0500728c */ /* 0x000fe2000bf45270 */
[----:B------:R-:W-:Y:S10]  /*0910*/  BRA.U !UP0, `(.L_x_7) ;  /* 0x00000001085c7547 */ /* 0x000ff4000b800000 */
[----:B-1----:R-:W0:Y:S01]  /*0920*/  LDC.64 R8, c[0x0][0x398] ;  /* 0x0000e600ff087b82 */ /* 0x002e220000000a00 */
[----:B------:R-:W-:Y:S01]  /*0930*/  HFMA2 R15, -RZ, RZ, 49408, 29.046875 ;  /* 0x7a084f43ff0f7431 */ /* 0x000fe200000001ff */
[----:B------:R-:W-:Y:S01]  /*0940*/  MOV R17, 0x5b2b390 ;  /* 0x05b2b39000117802 */ /* 0x000fe20000000f00 */
[----:B------:R-:W-:-:S04]  /*0950*/  FADD R13, R0, R5 ;  /* 0x00000005000d7221 */ /* 0x000fc80000000000 */
[----:B------:R-:W-:Y:S01]  /*0960*/  FADD R0, R2, R13 ;  /* 0x0000000d02007221 */ /* 0x000fe20000000000 */
[----:B------:R-:W1:Y:S03]  /*0970*/  LDC.64 R10, c[0x0][0x3a0] ;  /* 0x0000e800ff0a7b82 */ /* 0x000e660000000a00 */
[----:B------:R-:W-:-:S04]  /*0980*/  FADD R13, R5, R0 ;  /* 0x00000000050d7221 */ /* 0x000fc80000000000 */
[----:B------:R-:W-:-:S04]  /*0990*/  FADD R0, R2, R13 ;  /* 0x0000000d02007221 */ /* 0x000fc80000000000 */
[----:B------:R-:W-:-:S04]  /*09a0*/  FADD R13, R5, R0 ;  /* 0x00000000050d7221 */ /* 0x000fc80000000000 */
[----:B------:R-:W-:Y:S01]  /*09b0*/  FADD R0, R2, R13 ;  /* 0x0000000d02007221 */ /* 0x000fe20000000000 */
[----:B0-----:R-:W-:-:S04]  /*09c0*/  IMAD.WIDE.U32 R8, R3, 0x4, R8 ;  /* 0x0000000403087825 */ /* 0x001fc800078e0008 */
[----:B------:R-:W-:Y:S01]  /*09d0*/  FADD R13, R5, R0 ;  /* 0x00000000050d7221 */ /* 0x000fe20000000000 */
[----:B------:R0:W-:Y:S03]  /*09e0*/  STG.E desc[UR14][R8.64], R15 ;  /* 0x0000000f08007986 */ /* 0x0001e6000c10190e */
[----:B------:R-:W-:Y:S01]  /*09f0*/  FADD R0, R2, R13 ;  /* 0x0000000d02007221 */ /* 0x000fe20000000000 */
[----:B-1----:R-:W-:-:S04]  /*0a00*/  IMAD.WIDE.U32 R10, R3, 0x4, R10 ;  /* 0x00000004030a7825 */ /* 0x002fc800078e000a */
[----:B------:R-:W-:Y:S01]  /*0a10*/  VIADD R3, R3, 0x4 ;  /* 0x0000000403037836 */ /* 0x000fe20000000000 */
[----:B------:R0:W-:Y:S04]  /*0a20*/  STG.E desc[UR14][R10.64], R17 ;  /* 0x000000110a007986 */ /* 0x0001e8000c10190e */
[----:B------:R0:W-:Y:S04]  /*0a30*/  STG.E desc[UR14][R8.64+0x4], R15 ;  /* 0x0000040f08007986 */ /* 0x0001e8000c10190e */
[----:B------:R0:W-:Y:S04]  /*0a40*/  STG.E desc[UR14][R10.64+0x4], R17 ;  /* 0x000004110a007986 */ /* 0x0001e8000c10190e */
[----:B------:R0:W-:Y:S04]  /*0a50*/  STG.E desc[UR14][R8.64+0x8], R15 ;  /* 0x0000080f08007986 */ /* 0x0001e8000c10190e */
[----:B------:R0:W-:Y:S04]  /*0a60*/  STG.E desc[UR14][R10.64+0x8], R17 ;  /* 0x000008110a007986 */ /* 0x0001e8000c10190e */
[----:B------:R0:W-:Y:S04]  /*0a70*/  STG.E desc[UR14][R8.64+0xc], R15 ;  /* 0x00000c0f08007986 */ /* 0x0001e8000c10190e */
[----:B------:R0:W-:Y:S02]  /*0a80*/  STG.E desc[UR14][R10.64+0xc], R17 ;  /* 0x00000c110a007986 */ /* 0x0001e4000c10190e */
.L_x_7:
[----:B------:R-:W-:Y:S05]  /*0a90*/  BRA.U !UP2, `(.L_x_6) ;  /* 0x000000010a747547 */ /* 0x000fea000b800000 */
[----:B------:R-:W-:Y:S02]  /*0aa0*/  UISETP.NE.AND UP2, UPT, UR5, 0x1, UPT ;  /* 0x000000010500788c */ /* 0x000fe4000bf45270 */
[----:B------:R-:W-:-:S07]  /*0ab0*/  ULOP3.LUT UP3, URZ, UR16, 0x1, URZ, 0xc0, !UPT ;  /* 0x0000000110ff7892 */ /* 0x000fce000f86c0ff */
[----:B------:R-:W-:Y:S05]  /*0ac0*/  BRA.U !UP2, `(.L_x_8) ;  /* 0x000000010a3c7547 */ /* 0x000fea000b800000 */
[----:B01----:R-:W0:Y:S01]  /*0ad0*/  LDC.64 R8, c[0x0][0x398] ;  /* 0x0000e600ff087b82 */ /* 0x003e220000000a00 */
[----:B------:R-:W-:Y:S01]  /*0ae0*/  HFMA2 R13, -RZ, RZ, 49408, 29.046875 ;  /* 0x7a084f43ff0d7431 */ /* 0x000fe200000001ff */
[----:B------:R-:W-:Y:S01]  /*0af0*/  MOV R17, 0x5b2b390 ;  /* 0x05b2b39000117802 */ /* 0x000fe20000000f00 */
[----:B------:R-:W-:-:S04]  /*0b00*/  FADD R15, R0, R5 ;  /* 0x00000005000f7221 */ /* 0x000fc80000000000 */
[----:B------:R-:W-:Y:S01]  /*0b10*/  FADD R0, R2, R15 ;  /* 0x0000000f02007221 */ /* 0x000fe20000000000 */
[----:B------:R-:W1:Y:S03]  /*0b20*/  LDC.64 R10, c[0x0][0x3a0] ;  /* 0x0000e800ff0a7b82 */ /* 0x000e660000000a00 */
[----:B------:R-:W-:-:S04]  /*0b30*/  FADD R15, R5, R0 ;  /* 0x00000000050f7221 */ /* 0x000fc80000000000 */
[----:B------:R-:W-:Y:S01]  /*0b40*/  FADD R0, R2, R15 ;  /* 0x0000000f02007221 */ /* 0x000fe20000000000 */
[----:B0-----:R-:W-:-:S05]  /*0b50*/  IMAD.WIDE.U32 R8, R3, 0x4, R8 ;  /* 0x0000000403087825 */ /* 0x001fca00078e0008 */
[----:B------:R2:W-:Y:S01]  /*0b60*/  STG.E desc[UR14][R8.64], R13 ;  /* 0x0000000d08007986 */ /* 0x0005e2000c10190e */
[----:B-1----:R-:W-:-:S04]  /*0b70*/  IMAD.WIDE.U32 R10, R3, 0x4, R10 ;  /* 0x00000004030a7825 */ /* 0x002fc800078e000a */
[----:B------:R-:W-:Y:S01]  /*0b80*/  VIADD R3, R3, 0x2 ;  /* 0x0000000203037836 */ /* 0x000fe20000000000 */
[----:B------:R2:W-:Y:S04]  /*0b90*/  STG.E desc[UR14][R10.64], R17 ;  /* 0x000000110a007986 */ /* 0x0005e8000c10190e */
[----:B------:R2:W-:Y:S04]  /*0ba0*/  STG.E desc[UR14][R8.64+0x4], R13 ;  /* 0x0000040d08007986 */ /* 0x0005e8000c10190e */
[----:B------:R2:W-:Y:S02]  /*0bb0*/  STG.E desc[UR14][R10.64+0x4], R17 ;  /* 0x000004110a007986 */ /* 0x0005e4000c10190e */
.L_x_8:
[----:B------:R-:W-:Y:S05]  /*0bc0*/  BRA.U !UP3, `(.L_x_6) ;  /* 0x000000010b287547 */ /* 0x000fea000b800000 */
[----:B012---:R-:W0:Y:S01]  /*0bd0*/  LDC.64 R8, c[0x0][0x398] ;  /* 0x0000e600ff087b82 */ /* 0x007e220000000a00 */
[----:B------:R-:W-:Y:S01]  /*0be0*/  HFMA2 R13, -RZ, RZ, 49408, 29.046875 ;  /* 0x7a084f43ff0d7431 */ /* 0x000fe200000001ff */
[----:B------:R-:W-:-:S06]  /*0bf0*/  MOV R15, 0x5b2b390 ;  /* 0x05b2b390000f7802 */ /* 0x000fcc0000000f00 */
[----:B------:R-:W1:Y:S01]  /*0c00*/  LDC.64 R10, c[0x0][0x3a0] ;  /* 0x0000e800ff0a7b82 */ /* 0x000e620000000a00 */
[----:B0-----:R-:W-:-:S05]  /*0c10*/  IMAD.WIDE.U32 R8, R3, 0x4, R8 ;  /* 0x0000000403087825 */ /* 0x001fca00078e0008 */
[----:B------:R3:W-:Y:S01]  /*0c20*/  STG.E desc[UR14][R8.64], R13 ;  /* 0x0000000d08007986 */ /* 0x0007e2000c10190e */
[----:B-1----:R-:W-:-:S04]  /*0c30*/  IMAD.WIDE.U32 R10, R3, 0x4, R10 ;  /* 0x00000004030a7825 */ /* 0x002fc800078e000a */
[----:B------:R-:W-:Y:S01]  /*0c40*/  FADD R3, R0, R5 ;  /* 0x0000000500037221 */ /* 0x000fe20000000000 */
[----:B------:R3:W-:Y:S03]  /*0c50*/  STG.E desc[UR14][R10.64], R15 ;  /* 0x0000000f0a007986 */ /* 0x0007e6000c10190e */
[----:B------:R-:W-:-:S07]  /*0c60*/  FADD R0, R2, R3 ;  /* 0x0000000302007221 */ /* 0x000fce0000000000 */
.L_x_6:
[----:B------:R-:W-:Y:S05]  /*0c70*/  BRA.U UP1, `(.L_x_9) ;  /* 0xfffffff901287547 */ /* 0x000fea000b83ffff */
.L_x_0:
[----:B------:R-:W4:Y:S01]  /*0c80*/  F2F.F64.F32 R2, R0 ;  /* 0x0000000000027310 */ /* 0x000f220000201800 */
[----:B0123--:R-:W-:Y:S01]  /*0c90*/  MOV R8, 0x0 ;  /* 0x0000000000087802 */ /* 0x00ffe20000000f00 */
[----:B------:R-:W0:Y:S05]  /*0ca0*/  LDCU.64 UR4, c[0x4][0x8] ;  /* 0x01000100ff0477ac */ /* 0x000e2a0008000a00 */
[----:B------:R-:W1:Y:S01]  /*0cb0*/  LDC.64 R8, c[0x4][R8] ;  /* 0x0100000008087b82 */ /* 0x000e620000000a00 */
[----:B----4-:R2:W-:Y:S01]  /*0cc0*/  STL.64 [R1], R2 ;  /* 0x0000000201007387 */ /* 0x0105e20000100a00 */
[----:B0-----:R-:W-:Y:S01]  /*0cd0*/  IMAD.U32 R4, RZ, RZ, UR4 ;  /* 0x00000004ff047e24 */ /* 0x001fe2000f8e00ff */
[----:B------:R-:W-:-:S07]  /*0ce0*/  MOV R5, UR5 ;  /* 0x0000000500057c02 */ /* 0x000fce0008000f00 */
[----:B------:R-:W-:-:S07]  /*0cf0*/  LEPC R20, `(.L_x_10) ;  /* 0x000000001014794e */ /* 0x000fce0000000000 */
[----:B-12---:R-:W-:Y:S05]  /*0d00*/  CALL.ABS.NOINC R8 ;  /* 0x0000000008007343 */ /* 0x006fea0003c00000 */
.L_x_10:
[----:B------:R-:W-:Y:S05]  /*0d10*/  EXIT ;  /* 0x000000000000794d */ /* 0x000fea0003800000 */
        .weak           $__internal_0_$__cuda_sm3x_div_rn_noftz_f32_slowpath
        .type           $__internal_0_$__cuda_sm3x_div_rn_noftz_f32_slowpath,@function
        .size           $__internal_0_$__cuda_sm3x_div_rn_noftz_f32_slowpath,(.L_x_20 - $__internal_0_$__cuda_sm3x_div_rn_noftz_f32_slowpath)
$__internal_0_$__cuda_sm3x_div_rn_noftz_f32_slowpath:
[----:B------:R-:W-:Y:S02]  /*0d20*/  SHF.R.U32.HI R8, RZ, 0x17, R3 ;  /* 0x00000017ff087819 */ /* 0x000fe40000011603 */
[----:B------:R-:W-:Y:S02]  /*0d30*/  SHF.R.U32.HI R4, RZ, 0x17, R0 ;  /* 0x00000017ff047819 */ /* 0x000fe40000011600 */
[----:B------:R-:W-:Y:S02]  /*0d40*/  LOP3.LUT R12, R8, 0xff, RZ, 0xc0, !PT ;  /* 0x000000ff080c7812 */ /* 0x000fe400078ec0ff */
[----:B------:R-:W-:Y:S02]  /*0d50*/  LOP3.LUT R10, R4, 0xff, RZ, 0xc0, !PT ;  /* 0x000000ff040a7812 */ /* 0x000fe400078ec0ff */
[----:B------:R-:W-:-:S03]  /*0d60*/  IADD3 R9, PT, PT, R12, -0x1, RZ ;  /* 0xffffffff0c097810 */ /* 0x000fc60007ffe0ff */
[----:B------:R-:W-:Y:S01]  /*0d70*/  VIADD R8, R10, 0xffffffff ;  /* 0xffffffff0a087836 */ /* 0x000fe20000000000 */
[----:B------:R-:W-:-:S04]  /*0d80*/  ISETP.GT.U32.AND P0, PT, R9, 0xfd, PT ;  /* 0x000000fd0900780c */ /* 0x000fc80003f04070 */
[----:B------:R-:W-:-:S13]  /*0d90*/  ISETP.GT.U32.OR P0, PT, R8, 0xfd, P0 ;  /* 0x000000fd0800780c */ /* 0x000fda0000704470 */
[----:B------:R-:W-:Y:S01]  /*0da0*/  @!P0 MOV R4, RZ ;  /* 0x000000ff00048202 */ /* 0x000fe20000000f00 */
[----:B------:R-:W-:Y:S06]  /*0db0*/  @!P0 BRA `(.L_x_11) ;  /* 0x00000000005c8947 */ /* 0x000fec0003800000 */
[----:B------:R-:W-:Y:S02]  /*0dc0*/  FSETP.GTU.FTZ.AND P0, PT, |R0|, +INF , PT ;  /* 0x7f8000000000780b */ /* 0x000fe40003f1c200 */
[----:B------:R-:W-:-:S04]  /*0dd0*/  FSETP.GTU.FTZ.AND P1, PT, |R3|, +INF , PT ;  /* 0x7f8000000300780b */ /* 0x000fc80003f3c200 */
[----:B------:R-:W-:-:S13]  /*0de0*/  PLOP3.LUT P0, PT, P0, P1, PT, 0xf8, 0x8f ;  /* 0x00000000008f781c */ /* 0x000fda0000703f70 */
[----:B------:R-:W-:Y:S05]  /*0df0*/  @P0 BRA `(.L_x_12) ;  /* 0x0000000400440947 */ /* 0x000fea0003800000 */
[----:B------:R-:W-:-:S13]  /*0e00*/  LOP3.LUT P0, RZ, R3, 0x7fffffff, R0, 0xc8, !PT ;  /* 0x7fffffff03ff7812 */ /* 0x000fda000780c800 */
[----:B------:R-:W-:Y:S05]  /*0e10*/  @!P0 BRA `(.L_x_13) ;  /* 0x0000000400348947 */ /* 0x000fea0003800000 */
[C---:B------:R-:W-:Y:S02]  /*0e20*/  FSETP.NEU.FTZ.AND P2, PT, |R0|.reuse, +INF , PT ;  /* 0x7f8000000000780b */ /* 0x040fe40003f5d200 */
[----:B------:R-:W-:Y:S02]  /*0e30*/  FSETP.NEU.FTZ.AND P1, PT, |R3|, +INF , PT ;  /* 0x7f8000000300780b */ /* 0x000fe40003f3d200 */
[----:B------:R-:W-:-:S11]  /*0e40*/  FSETP.NEU.FTZ.AND P0, PT, |R0|, +INF , PT ;  /* 0x7f8000000000780b */ /* 0x000fd60003f1d200 */
[----:B------:R-:W-:Y:S05]  /*0e50*/  @!P1 BRA !P2, `(.L_x_13) ;  /* 0x0000000400249947 */ /* 0x000fea0005000000 */
[----:B------:R-:W-:-:S04]  /*0e60*/  LOP3.LUT P2, RZ, R0, 0x7fffffff, RZ, 0xc0, !PT ;  /* 0x7fffffff00ff7812 */ /* 0x000fc8000784c0ff */
[----:B------:R-:W-:-:S13]  /*0e70*/  PLOP3.LUT P1, PT, P1, P2, PT, 0x2f, 0xf2 ;  /* 0x0000000000f2781c */ /* 0x000fda0000f24577 */
[----:B------:R-:W-:Y:S05]  /*0e80*/  @P1 BRA `(.L_x_14) ;  /* 0x0000000400101947 */ /* 0x000fea0003800000 */
[----:B------:R-:W-:-:S04]  /*0e90*/  LOP3.LUT P1, RZ, R3, 0x7fffffff, RZ, 0xc0, !PT ;  /* 0x7fffffff03ff7812 */ /* 0x000fc8000782c0ff */
[----:B------:R-:W-:-:S13]  /*0ea0*/  PLOP3.LUT P0, PT, P0, P1, PT, 0x2f, 0xf2 ;  /* 0x0000000000f2781c */ /* 0x000fda0000702577 */
[----:B------:R-:W-:Y:S05]  /*0eb0*/  @P0 BRA `(.L_x_15) ;  /* 0x0000000000f80947 */ /* 0x000fea0003800000 */
[----:B------:R-:W-:Y:S02]  /*0ec0*/  ISETP.GE.AND P0, PT, R8, RZ, PT ;  /* 0x000000ff0800720c */ /* 0x000fe40003f06270 */
[----:B------:R-:W-:-:S11]  /*0ed0*/  ISETP.GE.AND P1, PT, R9, RZ, PT ;  /* 0x000000ff0900720c */ /* 0x000fd60003f26270 */
[----:B------:R-:W-:Y:S01]  /*0ee0*/  @P0 MOV R4, RZ ;  /* 0x000000ff00040202 */ /* 0x000fe20000000f00 */
[----:B------:R-:W-:Y:S02]  /*0ef0*/  @!P0 IMAD.MOV.U32 R4, RZ, RZ, -0x40 ;  /* 0xffffffc0ff048424 */ /* 0x000fe400078e00ff */
[----:B------:R-:W-:Y:S01]  /*0f00*/  @!P0 FFMA R0, R0, 1.84467440737095516160e+19, RZ ;  /* 0x5f80000000008823 */ /* 0x000fe200000000ff */
[----:B------:R-:W-:Y:S02]  /*0f10*/  @!P1 FFMA R3, R3, 1.84467440737095516160e+19, RZ ;  /* 0x5f80000003039823 */ /* 0x000fe400000000ff */
[----:B------:R-:W-:-:S07]  /*0f20*/  @!P1 IADD3 R4, PT, PT, R4, 0x40, RZ ;  /* 0x0000004004049810 */ /* 0x000fce0007ffe0ff */
.L_x_11:
[----:B------:R-:W-:-:S04]  /*0f30*/  LEA R8, R12, 0xc0800000, 0x17 ;  /* 0xc08000000c087811 */ /* 0x000fc800078eb8ff */
[----:B------:R-:W-:Y:S01]  /*0f40*/  IADD3 R8, PT, PT, -R8, R3, RZ ;  /* 0x0000000308087210 */ /* 0x000fe20007ffe1ff */
[----:B------:R-:W-:-:S03]  /*0f50*/  VIADD R3, R10, 0xffffff81 ;  /* 0xffffff810a037836 */ /* 0x000fc60000000000 */
[----:B------:R-:W0:Y:S01]  /*0f60*/  MUFU.RCP R9, R8 ;  /* 0x0000000800097308 */ /* 0x000e220000001000 */
[----:B------:R-:W-:Y:S01]  /*0f70*/  FADD.FTZ R11, -R8, -RZ ;  /* 0x800000ff080b7221 */ /* 0x000fe20000010100 */
[----:B------:R-:W-:-:S03]  /*0f80*/  IMAD R0, R3, -0x800000, R0 ;  /* 0xff80000003007824 */ /* 0x000fc600078e0200 */
[----:B0-----:R-:W-:-:S04]  /*0f90*/  FFMA R10, R9, R11, 1 ;  /* 0x3f800000090a7423 */ /* 0x001fc8000000000b */
[----:B------:R-:W-:-:S04]  /*0fa0*/  FFMA R14, R9, R10, R9 ;  /* 0x0000000a090e7223 */ /* 0x000fc80000000009 */
[----:B------:R-:W-:-:S04]  /*0fb0*/  FFMA R9, R0, R14, RZ ;  /* 0x0000000e00097223 */ /* 0x000fc800000000ff */
[----:B------:R-:W-:-:S04]  /*0fc0*/  FFMA R10, R11, R9, R0 ;  /* 0x000000090b0a7223 */ /* 0x000fc80000000000 */
[----:B------:R-:W-:Y:S01]  /*0fd0*/  FFMA R13, R14, R10, R9 ;  /* 0x0000000a0e0d7223 */ /* 0x000fe20000000009 */
[----:B------:R-:W-:-:S03]  /*0fe0*/  IADD3 R9, PT, PT, R3, 0x7f, -R12 ;  /* 0x0000007f03097810 */ /* 0x000fc60007ffe80c */
[----:B------:R-:W-:Y:S01]  /*0ff0*/  FFMA R10, R11, R13, R0 ;  /* 0x0000000d0b0a7223 */ /* 0x000fe20000000000 */
[----:B------:R-:W-:-:S03]  /*1000*/  IADD3 R9, PT, PT, R9, R4, RZ ;  /* 0x0000000409097210 */ /* 0x000fc60007ffe0ff */
[----:B------:R-:W-:-:S05]  /*1010*/  FFMA R0, R14, R10, R13 ;  /* 0x0000000a0e007223 */ /* 0x000fca000000000d */
[----:B------:R-:W-:-:S04]  /*1020*/  SHF.R.U32.HI R3, RZ, 0x17, R0 ;  /* 0x00000017ff037819 */ /* 0x000fc80000011600 */
[----:B------:R-:W-:-:S04]  /*1030*/  LOP3.LUT R3, R3, 0xff, RZ, 0xc0, !PT ;  /* 0x000000ff03037812 */ /* 0x000fc800078ec0ff */
[----:B------:R-:W-:-:S05]  /*1040*/  IADD3 R11, PT, PT, R3, R9, RZ ;  /* 0x00000009030b7210 */ /* 0x000fca0007ffe0ff */
[----:B------:R-:W-:-:S05]  /*1050*/  VIADD R3, R11, 0xffffffff ;  /* 0xffffffff0b037836 */ /* 0x000fca0000000000 */
[----:B------:R-:W-:-:S13]  /*1060*/  ISETP.GE.U32.AND P0, PT, R3, 0xfe, PT ;  /* 0x000000fe0300780c */ /* 0x000fda0003f06070 */
[----:B------:R-:W-:Y:S05]  /*1070*/  @!P0 BRA `(.L_x_16) ;  /* 0x0000000000808947 */ /* 0x000fea0003800000 */
[----:B------:R-:W-:-:S13]  /*1080*/  ISETP.GT.AND P0, PT, R11, 0xfe, PT ;  /* 0x000000fe0b00780c */ /* 0x000fda0003f04270 */
[----:B------:R-:W-:Y:S05]  /*1090*/  @P0 BRA `(.L_x_17) ;  /* 0x00000000006c0947 */ /* 0x000fea0003800000 */
[----:B------:R-:W-:-:S13]  /*10a0*/  ISETP.GE.AND P0, PT, R11, 0x1, PT ;  /* 0x000000010b00780c */ /* 0x000fda0003f06270 */
[----:B------:R-:W-:Y:S05]  /*10b0*/  @P0 BRA `(.L_x_18) ;  /* 0x0000000000980947 */ /* 0x000fea0003800000 */
[----:B------:R-:W-:Y:S02]  /*10c0*/  ISETP.GE.AND P0, PT, R11, -0x18, PT ;  /* 0xffffffe80b00780c */ /* 0x000fe40003f06270 */
[----:B------:R-:W-:-:S11]  /*10d0*/  LOP3.LUT R0, R0, 0x80000000, RZ, 0xc0, !PT ;  /* 0x8000000000007812 */ /* 0x000fd600078ec0ff */
[----:B------:R-:W-:Y:S05]  /*10e0*/  @!P0 BRA `(.L_x_18) ;  /* 0x00000000008c8947 */ /* 0x000fea0003800000 */
[CCC-:B------:R-:W-:Y:S01]  /*10f0*/  FFMA.RZ R3, R14.reuse, R10.reuse, R13.reuse ;  /* 0x0000000a0e037223 */ /* 0x1c0fe2000000c00d */
[C---:B------:R-:W-:Y:S01]  /*1100*/  IADD3 R9, PT, PT, R11.reuse, 0x20, RZ ;  /* 0x000000200b097810 */ /* 0x040fe20007ffe0ff */
[CCC-:B------:R-:W-:Y:S01]  /*1110*/  FFMA.RM R4, R14.reuse, R10.reuse, R13.reuse ;  /* 0x0000000a0e047223 */ /* 0x1c0fe2000000400d */
[----:B------:R-:W-:Y:S02]  /*1120*/  ISETP.NE.AND P2, PT, R11, RZ, PT ;  /* 0x000000ff0b00720c */ /* 0x000fe40003f45270 */
[----:B------:R-:W-:Y:S01]  /*1130*/  LOP3.LUT R8, R3, 0x7fffff, RZ, 0xc0, !PT ;  /* 0x007fffff03087812 */ /* 0x000fe200078ec0ff */
[----:B------:R-:W-:Y:S01]  /*1140*/  FFMA.RP R3, R14, R10, R13 ;  /* 0x0000000a0e037223 */ /* 0x000fe2000000800d */
[C---:B------:R-:W-:Y:S02]  /*1150*/  ISETP.NE.AND P1, PT, R11.reuse, RZ, PT ;  /* 0x000000ff0b00720c */ /* 0x040fe40003f25270 */
[----:B------:R-:W-:Y:S02]  /*1160*/  LOP3.LUT R8, R8, 0x800000, RZ, 0xfc, !PT ;  /* 0x0080000008087812 */ /* 0x000fe400078efcff */
[----:B------:R-:W-:-:S02]  /*1170*/  IADD3 R10, PT, PT, -R11, RZ, RZ ;  /* 0x000000ff0b0a7210 */ /* 0x000fc40007ffe1ff */
[----:B------:R-:W-:Y:S02]  /*1180*/  SHF.L.U32 R9, R8, R9, RZ ;  /* 0x0000000908097219 */ /* 0x000fe400000006ff */
[----:B------:R-:W-:Y:S02]  /*1190*/  FSETP.NEU.FTZ.AND P0, PT, R3, R4, PT ;  /* 0x000000040300720b */ /* 0x000fe40003f1d000 */
[----:B------:R-:W-:Y:S02]  /*11a0*/  SEL R3, R10, RZ, P2 ;  /* 0x000000ff0a037207 */ /* 0x000fe40001000000 */
[----:B------:R-:W-:Y:S02]  /*11b0*/  ISETP.NE.AND P1, PT, R9, RZ, P1 ;  /* 0x000000ff0900720c */ /* 0x000fe40000f25270 */
[----:B------:R-:W-:Y:S02]  /*11c0*/  SHF.R.U32.HI R3, RZ, R3, R8 ;  /* 0x00000003ff037219 */ /* 0x000fe40000011608 */
[----:B------:R-:W-:-:S02]  /*11d0*/  PLOP3.LUT P0, PT, P0, P1, PT, 0xf8, 0x8f ;  /* 0x00000000008f781c */ /* 0x000fc40000703f70 */
[----:B------:R-:W-:Y:S02]  /*11e0*/  SHF.R.U32.HI R9, RZ, 0x1, R3 ;  /* 0x00000001ff097819 */ /* 0x000fe40000011603 */
[----:B------:R-:W-:-:S04]  /*11f0*/  SEL R4, RZ, 0x1, !P0 ;  /* 0x00000001ff047807 */ /* 0x000fc80004000000 */
[----:B------:R-:W-:-:S04]  /*1200*/  LOP3.LUT R4, R4, 0x1, R9, 0xf8, !PT ;  /* 0x0000000104047812 */ /* 0x000fc800078ef809 */
[----:B------:R-:W-:-:S05]  /*1210*/  LOP3.LUT R4, R4, R3, RZ, 0xc0, !PT ;  /* 0x0000000304047212 */ /* 0x000fca00078ec0ff */
[----:B------:R-:W-:-:S05]  /*1220*/  IMAD.IADD R9, R9, 0x1, R4 ;  /* 0x0000000109097824 */ /* 0x000fca00078e0204 */
[----:B------:R-:W-:Y:S01]  /*1230*/  LOP3.LUT R0, R9, R0, RZ, 0xfc, !PT ;  /* 0x0000000009007212 */ /* 0x000fe200078efcff */
[----:B------:R-:W-:Y:S06]  /*1240*/  BRA `(.L_x_18) ;  /* 0x0000000000347947 */ /* 0x000fec0003800000 */
.L_x_17:
[----:B------:R-:W-:-:S04]  /*1250*/  LOP3.LUT R0, R0, 0x80000000, RZ, 0xc0, !PT ;  /* 0x8000000000007812 */ /* 0x000fc800078ec0ff */
[----:B------:R-:W-:Y:S01]  /*1260*/  LOP3.LUT R0, R0, 0x7f800000, RZ, 0xfc, !PT ;  /* 0x7f80000000007812 */ /* 0x000fe200078efcff */
[----:B------:R-:W-:Y:S06]  /*1270*/  BRA `(.L_x_18) ;  /* 0x0000000000287947 */ /* 0x000fec0003800000 */
.L_x_16:
[----:B------:R-:W-:Y:S01]  /*1280*/  LEA R0, R9, R0, 0x17 ;  /* 0x0000000009007211 */ /* 0x000fe200078eb8ff */
[----:B------:R-:W-:Y:S06]  /*1290*/  BRA `(.L_x_18) ;  /* 0x0000000000207947 */ /* 0x000fec0003800000 */
.L_x_15:
[----:B------:R-:W-:-:S04]  /*12a0*/  LOP3.LUT R0, R3, 0x80000000, R0, 0x48, !PT ;  /* 0x8000000003007812 */ /* 0x000fc800078e4800 */
[----:B------:R-:W-:Y:S01]  /*12b0*/  LOP3.LUT R0, R0, 0x7f800000, RZ, 0xfc, !PT ;  /* 0x7f80000000007812 */ /* 0x000fe200078efcff */
[----:B------:R-:W-:Y:S06]  /*12c0*/  BRA `(.L_x_18) ;  /* 0x0000000000147947 */ /* 0x000fec0003800000 */
.L_x_14:
[----:B------:R-:W-:Y:S01]  /*12d0*/  LOP3.LUT R0, R3, 0x80000000, R0, 0x48, !PT ;  /* 0x8000000003007812 */ /* 0x000fe200078e4800 */
[----:B------:R-:W-:Y:S06]  /*12e0*/  BRA `(.L_x_18) ;  /* 0x00000000000c7947 */ /* 0x000fec0003800000 */
.L_x_13:
[----:B------:R-:W0:Y:S01]  /*12f0*/  MUFU.RSQ R0, -QNAN ;  /* 0xffc0000000007908 */ /* 0x000e220000001400 */
[----:B------:R-:W-:Y:S05]  /*1300*/  BRA `(.L_x_18) ;  /* 0x0000000000047947 */ /* 0x000fea0003800000 */
.L_x_12:
[----:B------:R-:W-:-:S07]  /*1310*/  FADD.FTZ R0, R0, R3 ;  /* 0x0000000300007221 */ /* 0x000fce0000010000 */
.L_x_18:
[----:B------:R-:W-:-:S04]  /*1320*/  HFMA2 R3, -RZ, RZ, 0, 0 ;  /* 0x00000000ff037431 */ /* 0x000fc800000001ff */
[----:B0-----:R-:W-:Y:S05]  /*1330*/  RET.REL.NODEC R2 `(_Z7computefiiffPfS_ffff) ;  /* 0xffffffec02307950 */ /* 0x001fea0003c3ffff */
.L_x_19:
[----:B------:R-:W-:-:S00]  /*1340*/  BRA `(.L_x_19) ;  /* 0xfffffffc00fc7947 */ /* 0x000fc0000383ffff */
[----:B------:R-:W-:-:S00]  /*1350*/  NOP ;  /* 0x0000000000007918 */ /* 0x000fc00000000000 */
        /* <DEDUP_REMOVED lines=10> */
.L_x_20:


//--------------------- .nv.global.init           --------------------------
	.section	.nv.global.init,"aw",@progbits
.nv.global.init:
	.type		$str,@object
	.size		$str,(.L_0 - $str)
$str:
        /*0000*/ 	.byte	0x25, 0x2e, 0x31, 0x37, 0x67, 0x0a, 0x00
.L_0:


//--------------------- .nv.shared.reserved.0     --------------------------
	.section	.nv.shared.reserved.0,"aw",@nobits
	.weak		__nv_reservedSMEM_offset_0_alias
	.size		__nv_reservedSMEM_offset_0_alias, 0, 64
	.other		__nv_reservedSMEM_offset_0_alias,@"STO_CUDA_RESERVED_SHARED STV_DEFAULT"
__nv_reservedSMEM_offset_0_alias:
	.zero		0
	.zero		64


//--------------------- .nv.constant0._Z7computefiiffPfS_ffff --------------------------
	.section	.nv.constant0._Z7computefiiffPfS_ffff,"a",@progbits
	.sectionflags	@""
	.align	4
.nv.constant0._Z7computefiiffPfS_ffff:
	.zero		952


//--------------------- SYMBOLS --------------------------

	.type		.nv.reservedSmem.offset0,@object
	.size		.nv.reservedSmem.offset0,0x4
	.type		vprintf,@function
